.version 7.5
.target sm_86

.visible .entry gemm4x4(
    .param .u64 gemm4x4_param_0,
    .param .u64 gemm4x4_param_1,
    .param .u64 gemm4x4_param_2
)
{
    .reg .f32 %f<16>;
    .reg .u64 %rd<3>;
    .reg .u32 %r<5>;

    ld.param.u64    %rd0, [gemm4x4_param_0];
    ld.param.u64    %rd1, [gemm4x4_param_1];
    ld.param.u64    %rd2, [gemm4x4_param_2];

    mov.u32         %r0, 0;

    ld.global.f32   %f0, [%rd0];
    ld.global.f32   %f1, [%rd1];
    fma.rn.f32      %f4, %f0, %f1, 0f00000000;

    ld.global.f32   %f0, [%rd0 + 4];
    ld.global.f32   %f2, [%rd1 + 16];
    fma.rn.f32      %f5, %f0, %f2, %f4;

    ld.global.f32   %f0, [%rd0 + 8];
    ld.global.f32   %f3, [%rd1 + 32];
    fma.rn.f32      %f6, %f0, %f3, %f5;

    ld.global.f32   %f0, [%rd0 + 12];
    ld.global.f32   %f4, [%rd1 + 48];
    fma.rn.f32      %f7, %f0, %f4, %f6;

    ld.global.f32   %f0, [%rd0 + 16];
    ld.global.f32   %f1, [%rd1 + 1];
    fma.rn.f32      %f4, %f0, %f1, 0f00000000;

    ld.global.f32   %f0, [%rd0 + 20];
    fma.rn.f32      %f5, %f0, %f2, %f4;

    ld.global.f32   %f0, [%rd0 + 24];
    fma.rn.f32      %f6, %f0, %f3, %f5;

    ld.global.f32   %f0, [%rd0 + 28];
    fma.rn.f32      %f8, %f0, %f4, %f6;

    ld.global.f32   %f0, [%rd0 + 32];
    ld.global.f32   %f1, [%rd1 + 2];
    fma.rn.f32      %f4, %f0, %f1, 0f00000000;

    ld.global.f32   %f0, [%rd0 + 36];
    fma.rn.f32      %f5, %f0, %f2, %f4;

    ld.global.f32   %f0, [%rd0 + 40];
    fma.rn.f32      %f6, %f0, %f3, %f5;

    ld.global.f32   %f0, [%rd0 + 44];
    fma.rn.f32      %f9, %f0, %f4, %f6;

    ld.global.f32   %f0, [%rd0 + 48];
    ld.global.f32   %f1, [%rd1 + 3];
    fma.rn.f32      %f4, %f0, %f1, 0f00000000;

    ld.global.f32   %f0, [%rd0 + 52];
    fma.rn.f32      %f5, %f0, %f2, %f4;

    ld.global.f32   %f0, [%rd0 + 56];
    fma.rn.f32      %f6, %f0, %f3, %f5;

    ld.global.f32   %f0, [%rd0 + 60];
    fma.rn.f32      %f10, %f0, %f4, %f6;

    st.global.f32   [%rd2], %f7;
    st.global.f32   [%rd2 + 4], %f8;
    st.global.f32   [%rd2 + 8], %f9;
    st.global.f32   [%rd2 + 12], %f10;

    ld.global.f32   %f0, [%rd1];
    ld.global.f32   %f1, [%rd0 + 4];
    fma.rn.f32      %f4, %f0, %f1, 0f00000000;

    ld.global.f32   %f0, [%rd1 + 16];
    ld.global.f32   %f2, [%rd0 + 8];
    fma.rn.f32      %f5, %f0, %f2, %f4;

    ld.global.f32   %f0, [%rd1 + 32];
    ld.global.f32   %f3, [%rd0 + 12];
    fma.rn.f32      %f6, %f0, %f3, %f5;

    ld.global.f32   %f0, [%rd1 + 48];
    fma.rn.f32      %f7, %f0, %f4, %f6;

    ld.global.f32   %f0, [%rd1 + 1];
    ld.global.f32   %f1, [%rd0 + 20];
    fma.rn.f32      %f4, %f0, %f1, 0f00000000;

    ld.global.f32   %f0, [%rd1 + 17];
    fma.rn.f32      %f5, %f0, %f2, %f4;

    ld.global.f32   %f0, [%rd1 + 33];
    fma.rn.f32      %f6, %f0, %f3, %f5;

    ld.global.f32   %f0, [%rd1 + 49];
    fma.rn.f32      %f8, %f0, %f4, %f6;

    ld.global.f32   %f0, [%rd1 + 2];
    ld.global.f32   %f1, [%rd0 + 36];
    fma.rn.f32      %f4, %f0, %f1, 0f00000000;

    ld.global.f32   %f0, [%rd1 + 18];
    fma.rn.f32      %f5, %f0, %f2, %f4;

    ld.global.f32   %f0, [%rd1 + 34];
    fma.rn.f32      %f6, %f0, %f3, %f5;

    ld.global.f32   %f0, [%rd1 + 50];
    fma.rn.f32      %f9, %f0, %f4, %f6;

    ld.global.f32   %f0, [%rd1 + 3];
    ld.global.f32   %f1, [%rd0 + 52];
    fma.rn.f32      %f4, %f0, %f1, 0f00000000;

    ld.global.f32   %f0, [%rd1 + 19];
    fma.rn.f32      %f5, %f0, %f2, %f4;

    ld.global.f32   %f0, [%rd1 + 35];
    fma.rn.f32      %f6, %f0, %f3, %f5;

    ld.global.f32   %f0, [%rd1 + 51];
    fma.rn.f32      %f10, %f0, %f4, %f6;

    st.global.f32   [%rd2 + 16], %f7;
    st.global.f32   [%rd2 + 20], %f8;
    st.global.f32   [%rd2 + 24], %f9;
    st.global.f32   [%rd2 + 28], %f10;

    ld.global.f32   %f0, [%rd1 + 4];
    ld.global.f32   %f1, [%rd0 + 8];
    fma.rn.f32      %f4, %f0, %f1, 0f00000000;

    ld.global.f32   %f0, [%rd1 + 20];
    ld.global.f32   %f2, [%rd0 + 12];
    fma.rn.f32      %f5, %f0, %f2, %f4;

    ld.global.f32   %f0, [%rd1 + 36];
    ld.global.f32   %f3, [%rd0 + 16];
    fma.rn.f32      %f6, %f0, %f3, %f5;

    ld.global.f32   %f0, [%rd1 + 52];
    ld.global.f32   %f4, [%rd0 + 20];
    fma.rn.f32      %f7, %f0, %f4, %f6;

    ld.global.f32   %f0, [%rd1 + 5];
    fma.rn.f32      %f4, %f0, %f1, 0f00000000;

    ld.global.f32   %f0, [%rd1 + 21];
    fma.rn.f32      %f5, %f0, %f2, %f4;

    ld.global.f32   %f0, [%rd1 + 37];
    fma.rn.f32      %f6, %f0, %f3, %f5;

    ld.global.f32   %f0, [%rd1 + 53];
    fma.rn.f32      %f8, %f0, %f4, %f6;

    ld.global.f32   %f0, [%rd1 + 6];
    ld.global.f32   %f1, [%rd0 + 40];
    fma.rn.f32      %f4, %f0, %f1, 0f00000000;

    ld.global.f32   %f0, [%rd1 + 22];
    fma.rn.f32      %f5, %f0, %f2, %f4;

    ld.global.f32   %f0, [%rd1 + 38];
    fma.rn.f32      %f6, %f0, %f3, %f5;

    ld.global.f32   %f0, [%rd1 + 54];
    fma.rn.f32      %f9, %f0, %f4, %f6;

    ld.global.f32   %f0, [%rd1 + 7];
    ld.global.f32   %f1, [%rd0 + 56];
    fma.rn.f32      %f4, %f0, %f1, 0f00000000;

    ld.global.f32   %f0, [%rd1 + 23];
    fma.rn.f32      %f5, %f0, %f2, %f4;

    ld.global.f32   %f0, [%rd1 + 39];
    fma.rn.f32      %f6, %f0, %f3, %f5;

    ld.global.f32   %f0, [%rd1 + 55];
    fma.rn.f32      %f10, %f0, %f4, %f6;

    st.global.f32   [%rd2 + 32], %f7;
    st.global.f32   [%rd2 + 36], %f8;
    st.global.f32   [%rd2 + 40], %f9;
    st.global.f32   [%rd2 + 44], %f10;

    ld.global.f32   %f0, [%rd1 + 8];
    ld.global.f32   %f1, [%rd0 + 12];
    fma.rn.f32      %f4, %f0, %f1, 0f00000000;

    ld.global.f32   %f0, [%rd1 + 24];
    ld.global.f32   %f2, [%rd0 + 16];
    fma.rn.f32      %f5, %f0, %f2, %f4;

    ld.global.f32   %f0, [%rd1 + 40];
    ld.global.f32   %f3, [%rd0 + 20];
    fma.rn.f32      %f6, %f0, %f3, %f5;

    ld.global.f32   %f0, [%rd1 + 56];
    ld.global.f32   %f4, [%rd0 + 24];
    fma.rn.f32      %f7, %f0, %f4, %f6;

    ld.global.f32   %f0, [%rd1 + 9];
    fma.rn.f32      %f4, %f0, %f1, 0f00000000;

    ld.global.f32   %f0, [%rd1 + 25];
    fma.rn.f32      %f5, %f0, %f2, %f4;

    ld.global.f32   %f0, [%rd1 + 41];
    fma.rn.f32      %f6, %f0, %f3, %f5;

    ld.global.f32   %f0, [%rd1 + 57];
    fma.rn.f32      %f8, %f0, %f4, %f6;

    ld.global.f32   %f0, [%rd1 + 10];
    ld.global.f32   %f1, [%rd0 + 44];
    fma.rn.f32      %f4, %f0, %f1, 0f00000000;

    ld.global.f32   %f0, [%rd1 + 26];
    fma.rn.f32      %f5, %f0, %f2, %f4;

    ld.global.f32   %f0, [%rd1 + 42];
    fma.rn.f32      %f6, %f0, %f3, %f5;

    ld.global.f32   %f0, [%rd1 + 58];
    fma.rn.f32      %f9, %f0, %f4, %f6;

    ld.global.f32   %f0, [%rd1 + 11];
    ld.global.f32   %f1, [%rd0 + 60];
    fma.rn.f32      %f4, %f0, %f1, 0f00000000;

    ld.global.f32   %f0, [%rd1 + 27];
    fma.rn.f32      %f5, %f0, %f2, %f4;

    ld.global.f32   %f0, [%rd1 + 43];
    fma.rn.f32      %f6, %f0, %f3, %f5;

    ld.global.f32   %f0, [%rd1 + 59];
    fma.rn.f32      %f10, %f0, %f4, %f6;

    st.global.f32   [%rd2 + 48], %f7;
    st.global.f32   [%rd2 + 52], %f8;
    st.global.f32   [%rd2 + 56], %f9;
    st.global.f32   [%rd2 + 60], %f10;

    ret;
}

// ===== COMPILED SASS (sm_100) =====

	.target	sm_100

	.elftype	@"ET_EXEC"


//--------------------- .note.nv.tkinfo           --------------------------
	.section	.note.nv.tkinfo,"",@"SHT_NOTE"
	.sectionflags	@"SHF_NOTE_NV_TKINFO"
	.tkinfo
        /*0018*/ 	.word	0x00000002
        /*0030*/ 	.string	""
        /*0030*/ 	.string	"ptxas"
        /*0030*/ 	.string	"Cuda compilation tools, release 13.0, V13.0.88"
        /*0030*/ 	.string	"Build cuda_13.0.r13.0/compiler.36424714_0"
        /*0030*/ 	.string	"-arch sm_100 "



//--------------------- .note.nv.cuinfo           --------------------------
	.section	.note.nv.cuinfo,"",@"SHT_NOTE"
	.sectionflags	@"SHF_NOTE_NV_CUINFO"
        /*0018*/ 	.short	0x0002
        /*001a*/ 	.short	0x0056
        /*001c*/ 	.short	0x0082
	.zero		2


//--------------------- .nv.info                  --------------------------
	.section	.nv.info,"",@"SHT_CUDA_INFO"
	.align	4


	//----- nvinfo : EIATTR_REGCOUNT
	.align		4
        /*0000*/ 	.byte	0x04, 0x2f
        /*0002*/ 	.short	(.L_1 - .L_0)
	.align		4
.L_0:
        /*0004*/ 	.word	index@(gemm4x4)
        /*0008*/ 	.word	0x0000001f


	//----- nvinfo : EIATTR_FRAME_SIZE
	.align		4
.L_1:
        /*000c*/ 	.byte	0x04, 0x11
        /*000e*/ 	.short	(.L_3 - .L_2)
	.align		4
.L_2:
        /*0010*/ 	.word	index@(gemm4x4)
        /*0014*/ 	.word	0x00000000


	//----- nvinfo : EIATTR_MIN_STACK_SIZE
	.align		4
.L_3:
        /*0018*/ 	.byte	0x04, 0x12
        /*001a*/ 	.short	(.L_5 - .L_4)
	.align		4
.L_4:
        /*001c*/ 	.word	index@(gemm4x4)
        /*0020*/ 	.word	0x00000000
.L_5:


//--------------------- .nv.compat                --------------------------
	.section	.nv.compat,"",@"SHT_CUDA_COMPAT_INFO"
	.align	4
        /*0000*/ 	.byte	0x02, 0x09, 0x00, 0x00, 0x02, 0x02, 0x01, 0x00, 0x02, 0x05, 0x05, 0x00, 0x03, 0x07, 0x01, 0x01
        /*0010*/ 	.byte	0x02, 0x03, 0x00, 0x00, 0x02, 0x06, 0x01, 0x00, 0x04, 0x0b, 0x08, 0x00, 0x09, 0x00, 0x00, 0x00
        /*0020*/ 	.byte	0x00, 0x00, 0x00, 0x00


//--------------------- .nv.info.gemm4x4          --------------------------
	.section	.nv.info.gemm4x4,"",@"SHT_CUDA_INFO"
	.sectionflags	@""
	.align	4


	//----- nvinfo : EIATTR_CUDA_API_VERSION
	.align		4
        /*0000*/ 	.byte	0x04, 0x37
        /*0002*/ 	.short	(.L_7 - .L_6)
.L_6:
        /*0004*/ 	.word	0x00000082


	//----- nvinfo : EIATTR_KPARAM_INFO
	.align		4
.L_7:
        /*0008*/ 	.byte	0x04, 0x17
        /*000a*/ 	.short	(.L_9 - .L_8)
.L_8:
        /*000c*/ 	.word	0x00000000
        /*0010*/ 	.short	0x0002
        /*0012*/ 	.short	0x0010
        /*0014*/ 	.byte	0x00, 0xf0, 0x21, 0x00


	//----- nvinfo : EIATTR_KPARAM_INFO
	.align		4
.L_9:
        /*0018*/ 	.byte	0x04, 0x17
        /*001a*/ 	.short	(.L_11 - .L_10)
.L_10:
        /*001c*/ 	.word	0x00000000
        /*0020*/ 	.short	0x0001
        /*0022*/ 	.short	0x0008
        /*0024*/ 	.byte	0x00, 0xf0, 0x21, 0x00


	//----- nvinfo : EIATTR_KPARAM_INFO
	.align		4
.L_11:
        /*0028*/ 	.byte	0x04, 0x17
        /*002a*/ 	.short	(.L_13 - .L_12)
.L_12:
        /*002c*/ 	.word	0x00000000
        /*0030*/ 	.short	0x0000
        /*0032*/ 	.short	0x0000
        /*0034*/ 	.byte	0x00, 0xf0, 0x21, 0x00


	//----- nvinfo : EIATTR_SPARSE_MMA_MASK
	.align		4
.L_13:
        /*0038*/ 	.byte	0x03, 0x50
        /*003a*/ 	.short	0x0000


	//----- nvinfo : EIATTR_MAXREG_COUNT
	.align		4
        /*003c*/ 	.byte	0x03, 0x1b
        /*003e*/ 	.short	0x00ff


	//----- nvinfo : EIATTR_MERCURY_ISA_VERSION
	.align		4
        /*0040*/ 	.byte	0x03, 0x5f
        /*0042*/ 	.short	0x0101


	//----- nvinfo : EIATTR_VRC_CTA_INIT_COUNT
	.align		4
        /*0044*/ 	.byte	0x02, 0x4a
	.zero		1
	.zero		1


	//----- nvinfo : EIATTR_EXIT_INSTR_OFFSETS
	.align		4
        /*0048*/ 	.byte	0x04, 0x1c
        /*004a*/ 	.short	(.L_15 - .L_14)


	//   ....[0]....
.L_14:
        /*004c*/ 	.word	0x00000ae0


	//----- nvinfo : EIATTR_CBANK_PARAM_SIZE
	.align		4
.L_15:
        /*0050*/ 	.byte	0x03, 0x19
        /*0052*/ 	.short	0x0018


	//----- nvinfo : EIATTR_PARAM_CBANK
	.align		4
        /*0054*/ 	.byte	0x04, 0x0a
        /*0056*/ 	.short	(.L_17 - .L_16)
	.align		4
.L_16:
        /*0058*/ 	.word	index@(.nv.constant0.gemm4x4)
        /*005c*/ 	.short	0x0380
        /*005e*/ 	.short	0x0018


	//----- nvinfo : EIATTR_SW_WAR
	.align		4
.L_17:
        /*0060*/ 	.byte	0x04, 0x36
        /*0062*/ 	.short	(.L_19 - .L_18)
.L_18:
        /*0064*/ 	.word	0x00000008
.L_19:


//--------------------- .nv.callgraph             --------------------------
	.section	.nv.callgraph,"",@"SHT_CUDA_CALLGRAPH"
	.align	4
	.sectionentsize	8
	.align		4
        /*0000*/ 	.word	0x00000000
	.align		4
        /*0004*/ 	.word	0xffffffff
	.align		4
        /*0008*/ 	.word	0x00000000
	.align		4
        /*000c*/ 	.word	0xfffffffe
	.align		4
        /*0010*/ 	.word	0x00000000
	.align		4
        /*0014*/ 	.word	0xfffffffd
	.align		4
        /*0018*/ 	.word	0x00000000
	.align		4
        /*001c*/ 	.word	0xfffffffc


//--------------------- .text.gemm4x4             --------------------------
	.section	.text.gemm4x4,"ax",@progbits
	.align	128
        .global         gemm4x4
        .type           gemm4x4,@function
        .size           gemm4x4,(.L_x_1 - gemm4x4)
        .other          gemm4x4,@"STO_CUDA_ENTRY STV_DEFAULT"
gemm4x4:
.text.gemm4x4:
[----:B------:R-:W-:Y:S08]  /*0000*/  LDC R1, c[0x0][0x37c] ;  /* 0x0000df00ff017b82 */ /* 0x000ff00000000800 */
[----:B------:R-:W0:Y:S01]  /*0010*/  LDC.64 R6, c[0x0][0x380] ;  /* 0x0000e000ff067b82 */ /* 0x000e220000000a00 */
[----:B------:R-:W0:Y:S07]  /*0020*/  LDCU.64 UR4, c[0x0][0x358] ;  /* 0x00006b00ff0477ac */ /* 0x000e2e0008000a00 */
[----:B------:R-:W1:Y:S01]  /*0030*/  LDC.64 R4, c[0x0][0x388] ;  /* 0x0000e200ff047b82 */ /* 0x000e620000000a00 */
[----:B0-----:R-:W2:Y:S04]  /*0040*/  LDG.E R0, desc[UR4][R6.64] ;  /* 0x0000000406007981 */ /* 0x001ea8000c1e1900 */
[----:B------:R-:W3:Y:S04]  /*0050*/  LDG.E R2, desc[UR4][R6.64+0x10] ;  /* 0x0000100406027981 */ /* 0x000ee8000c1e1900 */
[----:B-1----:R-:W2:Y:S04]  /*0060*/  LDG.E R21, desc[UR4][R4.64] ;  /* 0x0000000404157981 */ /* 0x002ea8000c1e1900 */
[----:B------:R-:W3:Y:S04]  /*0070*/  LDG.E R9, desc[UR4][R4.64+0x1] ;  /* 0x0000010404097981 */ /* 0x000ee8000c1e1900 */
[----:B------:R-:W4:Y:S04]  /*0080*/  LDG.E R3, desc[UR4][R6.64+0x20] ;  /* 0x0000200406037981 */ /* 0x000f28000c1e1900 */
[----:B------:R-:W4:Y:S04]  /*0090*/  LDG.E R28, desc[UR4][R4.64+0x2] ;  /* 0x00000204041c7981 */ /* 0x000f28000c1e1900 */
[----:B------:R-:W5:Y:S04]  /*00a0*/  LDG.E R25, desc[UR4][R4.64+0x3] ;  /* 0x0000030404197981 */ /* 0x000f68000c1e1900 */
        /* <DEDUP_REMOVED lines=14> */
[----:B------:R-:W5:Y:S01]  /*0190*/  LDG.E R12, desc[UR4][R6.64+0x3c] ;  /* 0x00003c04060c7981 */ /* 0x000f62000c1e1900 */
[----:B--2---:R-:W-:-:S03]  /*01a0*/  FFMA R21, R0, R21, RZ ;  /* 0x0000001500157223 */ /* 0x004fc600000000ff */
[----:B------:R-:W2:Y:S01]  /*01b0*/  LDG.E R0, desc[UR4][R6.64+0x30] ;  /* 0x0000300406007981 */ /* 0x000ea2000c1e1900 */
[----:B---3--:R-:W-:Y:S02]  /*01c0*/  FFMA R2, R2, R9, RZ ;  /* 0x0000000902027223 */ /* 0x008fe400000000ff */
[----:B------:R-:W0:Y:S01]  /*01d0*/  LDC.64 R8, c[0x0][0x390] ;  /* 0x0000e400ff087b82 */ /* 0x000e220000000a00 */
[----:B----4-:R-:W-:Y:S01]  /*01e0*/  FFMA R28, R3, R28, RZ ;  /* 0x0000001c031c7223 */ /* 0x010fe200000000ff */
[----:B-----5:R-:W-:Y:S01]  /*01f0*/  FFMA R21, R23, R19, R21 ;  /* 0x0000001317157223 */ /* 0x020fe20000000015 */
[C---:B------:R-:W-:Y:S02]  /*0200*/  FFMA R26, R19.reuse, R26, R2 ;  /* 0x0000001a131a7223 */ /* 0x040fe40000000002 */
[----:B------:R-:W-:Y:S01]  /*0210*/  FFMA R23, R19, R11, R28 ;  /* 0x0000000b13177223 */ /* 0x000fe2000000001c */
[----:B------:R-:W-:Y:S01]  /*0220*/  FFMA R24, R24, R17, R21 ;  /* 0x0000001118187223 */ /* 0x000fe20000000015 */
[----:B------:R-:W-:-:S02]  /*0230*/  FFMA R11, R17, R22, R26 ;  /* 0x00000016110b7223 */ /* 0x000fc4000000001a */
[----:B------:R-:W-:Y:S01]  /*0240*/  FFMA R23, R17, R20, R23 ;  /* 0x0000001411177223 */ /* 0x000fe20000000017 */
[----:B------:R-:W-:Y:S01]  /*0250*/  FFMA R15, R15, R16, R24 ;  /* 0x000000100f0f7223 */ /* 0x000fe20000000018 */
[----:B------:R-:W-:Y:S02]  /*0260*/  FFMA R11, R2, R14, R11 ;  /* 0x0000000e020b7223 */ /* 0x000fe4000000000b */
[----:B------:R-:W-:Y:S02]  /*0270*/  FFMA R13, R28, R13, R23 ;  /* 0x0000000d1c0d7223 */ /* 0x000fe40000000017 */
[----:B0-----:R-:W-:Y:S04]  /*0280*/  STG.E desc[UR4][R8.64], R15 ;  /* 0x0000000f08007986 */ /* 0x001fe8000c101904 */
[----:B------:R-:W-:Y:S04]  /*0290*/  STG.E desc[UR4][R8.64+0x4], R11 ;  /* 0x0000040b08007986 */ /* 0x000fe8000c101904 */
[----:B------:R-:W-:Y:S01]  /*02a0*/  STG.E desc[UR4][R8.64+0x8], R13 ;  /* 0x0000080d08007986 */ /* 0x000fe2000c101904 */
[----:B--2---:R-:W-:-:S04]  /*02b0*/  FFMA R3, R0, R25, RZ ;  /* 0x0000001900037223 */ /* 0x004fc800000000ff */
[----:B------:R-:W-:-:S04]  /*02c0*/  FFMA R19, R19, R10, R3 ;  /* 0x0000000a13137223 */ /* 0x000fc80000000003 */
[----:B------:R-:W-:-:S04]  /*02d0*/  FFMA R18, R17, R18, R19 ;  /* 0x0000001211127223 */ /* 0x000fc80000000013 */
[----:B------:R-:W-:-:S05]  /*02e0*/  FFMA R17, R3, R12, R18 ;  /* 0x0000000c03117223 */ /* 0x000fca0000000012 */
[----:B------:R0:W-:Y:S04]  /*02f0*/  STG.E desc[UR4][R8.64+0xc], R17 ;  /* 0x00000c1108007986 */ /* 0x0001e8000c101904 */
[----:B------:R-:W2:Y:S04]  /*0300*/  LDG.E R0, desc[UR4][R4.64] ;  /* 0x0000000404007981 */ /* 0x000ea8000c1e1900 */
[----:B------:R-:W2:Y:S04]  /*0310*/  LDG.E R3, desc[UR4][R6.64+0x4] ;  /* 0x0000040406037981 */ /* 0x000ea8000c1e1900 */
[----:B------:R-:W3:Y:S04]  /*0320*/  LDG.E R2, desc[UR4][R4.64+0x1] ;  /* 0x0000010404027981 */ /* 0x000ee8000c1e1900 */
[----:B------:R-:W3:Y:S04]  /*0330*/  LDG.E R19, desc[UR4][R6.64+0x14] ;  /* 0x0000140406137981 */ /* 0x000ee8000c1e1900 */
[----:B------:R-:W4:Y:S04]  /*0340*/  LDG.E R23, desc[UR4][R6.64+0x24] ;  /* 0x0000240406177981 */ /* 0x000f28000c1e1900 */
[----:B0-----:R-:W5:Y:S04]  /*0350*/  LDG.E R17, desc[UR4][R6.64+0x34] ;  /* 0x0000340406117981 */ /* 0x001f68000c1e1900 */
        /* <DEDUP_REMOVED lines=14> */
[----:B------:R-:W4:Y:S01]  /*0440*/  LDG.E R0, desc[UR4][R4.64+0x2] ;  /* 0x0000020404007981 */ /* 0x000f22000c1e1900 */
[----:B---3--:R-:W-:-:S03]  /*0450*/  FFMA R12, R2, R19, RZ ;  /* 0x00000013020c7223 */ /* 0x008fc600000000ff */
[----:B------:R-:W5:Y:S04]  /*0460*/  LDG.E R2, desc[UR4][R4.64+0x3] ;  /* 0x0000030404027981 */ /* 0x000f68000c1e1900 */
[----:B------:R-:W2:Y:S01]  /*0470*/  LDG.E R19, desc[UR4][R6.64+0x8] ;  /* 0x0000080406137981 */ /* 0x000ea2000c1e1900 */
[----:B----4-:R-:W-:Y:S01]  /*0480*/  FFMA R0, R0, R23, RZ ;  /* 0x0000001700007223 */ /* 0x010fe200000000ff */
[----:B-----5:R-:W-:Y:S01]  /*0490*/  FFMA R17, R2, R17, RZ ;  /* 0x0000001102117223 */ /* 0x020fe200000000ff */
[C---:B--2---:R-:W-:Y:S01]  /*04a0*/  FFMA R2, R19.reuse, R25, R12 ;  /* 0x0000001913027223 */ /* 0x044fe2000000000c */
[----:B------:R-:W-:Y:S01]  /*04b0*/  FFMA R23, R26, R19, R3 ;  /* 0x000000131a177223 */ /* 0x000fe20000000003 */
[C---:B------:R-:W-:Y:S01]  /*04c0*/  FFMA R25, R19.reuse, R21, R0 ;  /* 0x0000001513197223 */ /* 0x040fe20000000000 */
[----:B------:R-:W-:Y:S01]  /*04d0*/  FFMA R19, R19, R24, R17 ;  /* 0x0000001813137223 */ /* 0x000fe20000000011 */
[C---:B------:R-:W-:Y:S01]  /*04e0*/  FFMA R21, R15.reuse, R20, R2 ;  /* 0x000000140f157223 */ /* 0x040fe20000000002 */
[----:B------:R-:W-:Y:S01]  /*04f0*/  FFMA R22, R22, R15, R23 ;  /* 0x0000000f16167223 */ /* 0x000fe20000000017 */
[C---:B------:R-:W-:Y:S01]  /*0500*/  FFMA R25, R15.reuse, R18, R25 ;  /* 0x000000120f197223 */ /* 0x040fe20000000019 */
[----:B------:R-:W-:Y:S01]  /*0510*/  FFMA R16, R15, R16, R19 ;  /* 0x000000100f107223 */ /* 0x000fe20000000013 */
[----:B------:R-:W-:Y:S01]  /*0520*/  FFMA R13, R12, R13, R21 ;  /* 0x0000000d0c0d7223 */ /* 0x000fe20000000015 */
[----:B------:R-:W-:Y:S01]  /*0530*/  FFMA R19, R3, R14, R22 ;  /* 0x0000000e03137223 */ /* 0x000fe20000000016 */
[----:B------:R-:W-:Y:S01]  /*0540*/  FFMA R11, R0, R11, R25 ;  /* 0x0000000b000b7223 */ /* 0x000fe20000000019 */
[----:B------:R-:W-:-:S02]  /*0550*/  FFMA R17, R17, R10, R16 ;  /* 0x0000000a11117223 */ /* 0x000fc40000000010 */
[----:B------:R0:W-:Y:S04]  /*0560*/  STG.E desc[UR4][R8.64+0x14], R13 ;  /* 0x0000140d08007986 */ /* 0x0001e8000c101904 */
[----:B------:R-:W-:Y:S04]  /*0570*/  STG.E desc[UR4][R8.64+0x10], R19 ;  /* 0x0000101308007986 */ /* 0x000fe8000c101904 */
[----:B------:R-:W-:Y:S04]  /*0580*/  STG.E desc[UR4][R8.64+0x18], R11 ;  /* 0x0000180b08007986 */ /* 0x000fe8000c101904 */
[----:B------:R1:W-:Y:S04]  /*0590*/  STG.E desc[UR4][R8.64+0x1c], R17 ;  /* 0x00001c1108007986 */ /* 0x0003e8000c101904 */
[----:B------:R-:W2:Y:S04]  /*05a0*/  LDG.E R0, desc[UR4][R4.64+0x4] ;  /* 0x0000040404007981 */ /* 0x000ea8000c1e1900 */
[----:B------:R-:W2:Y:S04]  /*05b0*/  LDG.E R3, desc[UR4][R6.64+0x8] ;  /* 0x0000080406037981 */ /* 0x000ea8000c1e1900 */
[----:B------:R-:W3:Y:S04]  /*05c0*/  LDG.E R10, desc[UR4][R4.64+0x5] ;  /* 0x00000504040a7981 */ /* 0x000ee8000c1e1900 */
[----:B------:R-:W4:Y:S04]  /*05d0*/  LDG.E R2, desc[UR4][R4.64+0x6] ;  /* 0x0000060404027981 */ /* 0x000f28000c1e1900 */
        /* <DEDUP_REMOVED lines=10> */
[----:B-1----:R-:W5:Y:S04]  /*0680*/  LDG.E R17, desc[UR4][R4.64+0x26] ;  /* 0x0000260404117981 */ /* 0x002f68000c1e1900 */
[----:B------:R-:W5:Y:S04]  /*0690*/  LDG.E R19, desc[UR4][R4.64+0x27] ;  /* 0x0000270404137981 */ /* 0x000f68000c1e1900 */
[----:B------:R-:W5:Y:S04]  /*06a0*/  LDG.E R16, desc[UR4][R4.64+0x34] ;  /* 0x0000340404107981 */ /* 0x000f68000c1e1900 */
[----:B------:R-:W5:Y:S04]  /*06b0*/  LDG.E R12, desc[UR4][R4.64+0x35] ;  /* 0x00003504040c7981 */ /* 0x000f68000c1e1900 */
[----:B------:R-:W5:Y:S01]  /*06c0*/  LDG.E R11, desc[UR4][R4.64+0x36] ;  /* 0x00003604040b7981 */ /* 0x000f62000c1e1900 */
[----:B--2---:R-:W-:-:S03]  /*06d0*/  FFMA R15, R0, R3, RZ ;  /* 0x00000003000f7223 */ /* 0x004fc600000000ff */
[----:B------:R-:W2:Y:S01]  /*06e0*/  LDG.E R0, desc[UR4][R4.64+0x7] ;  /* 0x0000070404007981 */ /* 0x000ea2000c1e1900 */
[----:B---3--:R-:W-:Y:S01]  /*06f0*/  FFMA R3, R3, R10, RZ ;  /* 0x0000000a03037223 */ /* 0x008fe200000000ff */
[----:B----4-:R-:W-:Y:S02]  /*0700*/  FFMA R10, R2, R21, RZ ;  /* 0x00000015020a7223 */ /* 0x010fe400000000ff */
[----:B------:R-:W3:Y:S04]  /*0710*/  LDG.E R21, desc[UR4][R6.64+0x14] ;  /* 0x0000140406157981 */ /* 0x000ee8000c1e1900 */
[----:B------:R-:W4:Y:S01]  /*0720*/  LDG.E R2, desc[UR4][R4.64+0x37] ;  /* 0x0000370404027981 */ /* 0x000f22000c1e1900 */
[----:B-----5:R-:W-:Y:S01]  /*0730*/  FFMA R22, R22, R18, R15 ;  /* 0x0000001216167223 */ /* 0x020fe2000000000f */
[C---:B------:R-:W-:Y:S01]  /*0740*/  FFMA R15, R18.reuse, R24, R3 ;  /* 0x00000018120f7223 */ /* 0x040fe20000000003 */
[----:B------:R-:W-:-:S02]  /*0750*/  FFMA R24, R18, R27, R10 ;  /* 0x0000001b12187223 */ /* 0x000fc4000000000a */
[----:B------:R-:W-:Y:S02]  /*0760*/  FFMA R25, R25, R14, R22 ;  /* 0x0000000e19197223 */ /* 0x000fe40000000016 */
[----:B------:R-:W-:-:S04]  /*0770*/  FFMA R17, R14, R17, R24 ;  /* 0x000000110e117223 */ /* 0x000fc80000000018 */
[----:B------:R-:W-:-:S05]  /*0780*/  FFMA R17, R10, R11, R17 ;  /* 0x0000000b0a117223 */ /* 0x000fca0000000011 */
[----:B------:R-:W-:Y:S01]  /*0790*/  STG.E desc[UR4][R8.64+0x28], R17 ;  /* 0x0000281108007986 */ /* 0x000fe2000c101904 */
[----:B--2---:R-:W-:-:S04]  /*07a0*/  FFMA R13, R0, R13, RZ ;  /* 0x0000000d000d7223 */ /* 0x004fc800000000ff */
[----:B------:R-:W-:Y:S01]  /*07b0*/  FFMA R20, R18, R20, R13 ;  /* 0x0000001412147223 */ /* 0x000fe2000000000d */
[----:B------:R-:W-:-:S03]  /*07c0*/  FFMA R0, R14, R23, R15 ;  /* 0x000000170e007223 */ /* 0x000fc6000000000f */
[----:B------:R-:W-:Y:S01]  /*07d0*/  FFMA R20, R14, R19, R20 ;  /* 0x000000130e147223 */ /* 0x000fe20000000014 */
[----:B------:R-:W-:Y:S01]  /*07e0*/  FFMA R15, R3, R12, R0 ;  /* 0x0000000c030f7223 */ /* 0x000fe20000000000 */
[----:B---3--:R-:W-:Y:S02]  /*07f0*/  FFMA R21, R16, R21, R25 ;  /* 0x0000001510157223 */ /* 0x008fe40000000019 */
[----:B----4-:R-:W-:-:S03]  /*0800*/  FFMA R19, R13, R2, R20 ;  /* 0x000000020d137223 */ /* 0x010fc60000000014 */
[----:B------:R0:W-:Y:S04]  /*0810*/  STG.E desc[UR4][R8.64+0x20], R21 ;  /* 0x0000201508007986 */ /* 0x0001e8000c101904 */
[----:B------:R-:W-:Y:S04]  /*0820*/  STG.E desc[UR4][R8.64+0x24], R15 ;  /* 0x0000240f08007986 */ /* 0x000fe8000c101904 */
[----:B------:R1:W-:Y:S04]  /*0830*/  STG.E desc[UR4][R8.64+0x2c], R19 ;  /* 0x00002c1308007986 */ /* 0x0003e8000c101904 */
[----:B------:R-:W2:Y:S04]  /*0840*/  LDG.E R3, desc[UR4][R6.64+0xc] ;  /* 0x00000c0406037981 */ /* 0x000ea8000c1e1900 */
[----:B------:R-:W2:Y:S04]  /*0850*/  LDG.E R0, desc[UR4][R4.64+0x8] ;  /* 0x0000080404007981 */ /* 0x000ea8000c1e1900 */
        /* <DEDUP_REMOVED lines=11> */
[----:B0-----:R-:W5:Y:S04]  /*0910*/  LDG.E R21, desc[UR4][R4.64+0x28] ;  /* 0x0000280404157981 */ /* 0x001f68000c1e1900 */
[----:B-1----:R-:W5:Y:S04]  /*0920*/  LDG.E R19, desc[UR4][R4.64+0x29] ;  /* 0x0000290404137981 */ /* 0x002f68000c1e1900 */
[----:B------:R-:W5:Y:S04]  /*0930*/  LDG.E R17, desc[UR4][R4.64+0x2a] ;  /* 0x00002a0404117981 */ /* 0x000f68000c1e1900 */
[----:B------:R-:W5:Y:S04]  /*0940*/  LDG.E R15, desc[UR4][R4.64+0x2b] ;  /* 0x00002b04040f7981 */ /* 0x000f68000c1e1900 */
[----:B------:R-:W5:Y:S04]  /*0950*/  LDG.E R11, desc[UR4][R6.64+0x18] ;  /* 0x00001804060b7981 */ /* 0x000f68000c1e1900 */
[----:B------:R-:W5:Y:S04]  /*0960*/  LDG.E R14, desc[UR4][R4.64+0x38] ;  /* 0x00003804040e7981 */ /* 0x000f68000c1e1900 */
[----:B------:R-:W5:Y:S04]  /*0970*/  LDG.E R22, desc[UR4][R4.64+0x3b] ;  /* 0x00003b0404167981 */ /* 0x000f68000c1e1900 */
[----:B------:R-:W5:Y:S04]  /*0980*/  LDG.E R7, desc[UR4][R4.64+0x39] ;  /* 0x0000390404077981 */ /* 0x000f68000c1e1900 */
[----:B------:R-:W5:Y:S01]  /*0990*/  LDG.E R6, desc[UR4][R4.64+0x3a] ;  /* 0x00003a0404067981 */ /* 0x000f62000c1e1900 */
[----:B--2---:R-:W-:Y:S01]  /*09a0*/  FFMA R25, R0, R3, RZ ;  /* 0x0000000300197223 */ /* 0x004fe200000000ff */
[----:B---3--:R-:W-:Y:S01]  /*09b0*/  FFMA R0, R3, R26, RZ ;  /* 0x0000001a03007223 */ /* 0x008fe200000000ff */
[----:B----4-:R-:W-:Y:S01]  /*09c0*/  FFMA R3, R2, R23, RZ ;  /* 0x0000001702037223 */ /* 0x010fe200000000ff */
[----:B-----5:R-:W-:Y:S01]  /*09d0*/  FFMA R23, R10, R27, RZ ;  /* 0x0000001b0a177223 */ /* 0x020fe200000000ff */
[----:B------:R-:W-:Y:S01]  /*09e0*/  FFMA R24, R24, R13, R25 ;  /* 0x0000000d18187223 */ /* 0x000fe20000000019 */
[C---:B------:R-:W-:Y:S01]  /*09f0*/  FFMA R25, R13.reuse, R16, R0 ;  /* 0x000000100d197223 */ /* 0x040fe20000000000 */
[C---:B------:R-:W-:Y:S01]  /*0a00*/  FFMA R18, R13.reuse, R18, R3 ;  /* 0x000000120d127223 */ /* 0x040fe20000000003 */
[----:B------:R-:W-:Y:S01]  /*0a10*/  FFMA R20, R13, R20, R23 ;  /* 0x000000140d147223 */ /* 0x000fe20000000017 */
[----:B------:R-:W-:Y:S01]  /*0a20*/  FFMA R21, R21, R12, R24 ;  /* 0x0000000c15157223 */ /* 0x000fe20000000018 */
[C---:B------:R-:W-:Y:S01]  /*0a30*/  FFMA R19, R12.reuse, R19, R25 ;  /* 0x000000130c137223 */ /* 0x040fe20000000019 */
[C---:B------:R-:W-:Y:S01]  /*0a40*/  FFMA R18, R12.reuse, R17, R18 ;  /* 0x000000110c127223 */ /* 0x040fe20000000012 */
[----:B------:R-:W-:Y:S01]  /*0a50*/  FFMA R20, R12, R15, R20 ;  /* 0x0000000f0c147223 */ /* 0x000fe20000000014 */
[----:B------:R-:W-:-:S03]  /*0a60*/  FFMA R11, R14, R11, R21 ;  /* 0x0000000b0e0b7223 */ /* 0x000fc60000000015 */
[----:B------:R-:W-:Y:S01]  /*0a70*/  FFMA R23, R23, R22, R20 ;  /* 0x0000001617177223 */ /* 0x000fe20000000014 */
[----:B------:R-:W-:Y:S01]  /*0a80*/  FFMA R7, R0, R7, R19 ;  /* 0x0000000700077223 */ /* 0x000fe20000000013 */
[----:B------:R-:W-:Y:S01]  /*0a90*/  FFMA R3, R3, R6, R18 ;  /* 0x0000000603037223 */ /* 0x000fe20000000012 */
[----:B------:R-:W-:Y:S04]  /*0aa0*/  STG.E desc[UR4][R8.64+0x30], R11 ;  /* 0x0000300b08007986 */ /* 0x000fe8000c101904 */
[----:B------:R-:W-:Y:S04]  /*0ab0*/  STG.E desc[UR4][R8.64+0x34], R7 ;  /* 0x0000340708007986 */ /* 0x000fe8000c101904 */
[----:B------:R-:W-:Y:S04]  /*0ac0*/  STG.E desc[UR4][R8.64+0x38], R3 ;  /* 0x0000380308007986 */ /* 0x000fe8000c101904 */
[----:B------:R-:W-:Y:S01]  /*0ad0*/  STG.E desc[UR4][R8.64+0x3c], R23 ;  /* 0x00003c1708007986 */ /* 0x000fe2000c101904 */
[----:B------:R-:W-:Y:S05]  /*0ae0*/  EXIT ;  /* 0x000000000000794d */ /* 0x000fea0003800000 */
.L_x_0:
[----:B------:R-:W-:-:S00]  /*0af0*/  BRA `(.L_x_0) ;  /* 0xfffffffc00fc7947 */ /* 0x000fc0000383ffff */
[----:B------:R-:W-:-:S00]  /*0b00*/  NOP ;  /* 0x0000000000007918 */ /* 0x000fc00000000000 */
[----:B------:R-:W-:-:S00]  /*0b10*/  NOP ;  /* 0x0000000000007918 */ /* 0x000fc00000000000 */
[----:B------:R-:W-:-:S00]  /*0b20*/  NOP ;  /* 0x0000000000007918 */ /* 0x000fc00000000000 */
[----:B------:R-:W-:-:S00]  /*0b30*/  NOP ;  /* 0x0000000000007918 */ /* 0x000fc00000000000 */
[----:B------:R-:W-:-:S00]  /*0b40*/  NOP ;  /* 0x0000000000007918 */ /* 0x000fc00000000000 */
[----:B------:R-:W-:-:S00]  /*0b50*/  NOP ;  /* 0x0000000000007918 */ /* 0x000fc00000000000 */
[----:B------:R-:W-:-:S00]  /*0b60*/  NOP ;  /* 0x0000000000007918 */ /* 0x000fc00000000000 */
[----:B------:R-:W-:-:S00]  /*0b70*/  NOP ;  /* 0x0000000000007918 */ /* 0x000fc00000000000 */
.L_x_1:


//--------------------- .nv.shared.reserved.0     --------------------------
	.section	.nv.shared.reserved.0,"aw",@nobits
	.weak		__nv_reservedSMEM_offset_0_alias
	.size		__nv_reservedSMEM_offset_0_alias, 0, 64
	.other		__nv_reservedSMEM_offset_0_alias,@"STO_CUDA_RESERVED_SHARED STV_DEFAULT"
__nv_reservedSMEM_offset_0_alias:
	.zero		0
	.zero		64


//--------------------- .nv.constant0.gemm4x4     --------------------------
	.section	.nv.constant0.gemm4x4,"a",@progbits
	.sectionflags	@""
	.align	4
.nv.constant0.gemm4x4:
	.zero		920


//--------------------- SYMBOLS --------------------------

	.type		.nv.reservedSmem.offset0,@object
	.size		.nv.reservedSmem.offset0,0x4
